//
// Generated by NVIDIA NVVM Compiler
//
// Compiler Build ID: CL-36424714
// Cuda compilation tools, release 13.0, V13.0.88
// Based on NVVM 20.0.0
//

.version 9.0
.target sm_100
.address_size 64

	// .globl	_Z3addiPKfS0_Pf

.visible .entry _Z3addiPKfS0_Pf(
	.param .u32 _Z3addiPKfS0_Pf_param_0,
	.param .u64 .ptr .align 1 _Z3addiPKfS0_Pf_param_1,
	.param .u64 .ptr .align 1 _Z3addiPKfS0_Pf_param_2,
	.param .u64 .ptr .align 1 _Z3addiPKfS0_Pf_param_3
)
{
	.reg .pred 	%p<7>;
	.reg .b32 	%r<27>;
	.reg .b32 	%f<16>;
	.reg .b64 	%rd<31>;

	ld.param.u32 	%r11, [_Z3addiPKfS0_Pf_param_0];
	ld.param.u64 	%rd8, [_Z3addiPKfS0_Pf_param_1];
	ld.param.u64 	%rd9, [_Z3addiPKfS0_Pf_param_2];
	ld.param.u64 	%rd10, [_Z3addiPKfS0_Pf_param_3];
	cvta.to.global.u64 	%rd1, %rd10;
	cvta.to.global.u64 	%rd2, %rd9;
	cvta.to.global.u64 	%rd3, %rd8;
	mov.u32 	%r26, %tid.x;
	mov.u32 	%r2, %ntid.x;
	setp.ge.s32 	%p1, %r26, %r11;
	@%p1 bra 	$L__BB0_6;
	add.s32 	%r12, %r26, %r2;
	max.u32 	%r13, %r11, %r12;
	setp.lt.u32 	%p2, %r12, %r11;
	selp.u32 	%r14, 1, 0, %p2;
	add.s32 	%r15, %r12, %r14;
	sub.s32 	%r16, %r13, %r15;
	div.u32 	%r17, %r16, %r2;
	add.s32 	%r3, %r17, %r14;
	and.b32  	%r18, %r3, 3;
	setp.eq.s32 	%p3, %r18, 3;
	@%p3 bra 	$L__BB0_4;
	add.s32 	%r19, %r3, 1;
	and.b32  	%r20, %r19, 3;
	mul.wide.u32 	%rd30, %r26, 4;
	mul.wide.u32 	%rd5, %r2, 4;
	neg.s32 	%r24, %r20;
	mad.lo.s32 	%r26, %r2, %r20, %r26;
$L__BB0_3:
	.pragma "nounroll";
	add.s64 	%rd11, %rd3, %rd30;
	ld.global.f32 	%f1, [%rd11];
	add.s64 	%rd12, %rd2, %rd30;
	ld.global.f32 	%f2, [%rd12];
	add.f32 	%f3, %f1, %f2;
	add.s64 	%rd13, %rd1, %rd30;
	st.global.f32 	[%rd13], %f3;
	add.s64 	%rd30, %rd30, %rd5;
	add.s32 	%r24, %r24, 1;
	setp.ne.s32 	%p4, %r24, 0;
	@%p4 bra 	$L__BB0_3;
$L__BB0_4:
	setp.lt.u32 	%p5, %r3, 3;
	@%p5 bra 	$L__BB0_6;
$L__BB0_5:
	mul.wide.u32 	%rd14, %r26, 4;
	add.s64 	%rd15, %rd3, %rd14;
	ld.global.f32 	%f4, [%rd15];
	add.s64 	%rd16, %rd2, %rd14;
	ld.global.f32 	%f5, [%rd16];
	add.f32 	%f6, %f4, %f5;
	add.s64 	%rd17, %rd1, %rd14;
	st.global.f32 	[%rd17], %f6;
	add.s32 	%r21, %r26, %r2;
	mul.wide.u32 	%rd18, %r21, 4;
	add.s64 	%rd19, %rd3, %rd18;
	ld.global.f32 	%f7, [%rd19];
	add.s64 	%rd20, %rd2, %rd18;
	ld.global.f32 	%f8, [%rd20];
	add.f32 	%f9, %f7, %f8;
	add.s64 	%rd21, %rd1, %rd18;
	st.global.f32 	[%rd21], %f9;
	add.s32 	%r22, %r21, %r2;
	mul.wide.u32 	%rd22, %r22, 4;
	add.s64 	%rd23, %rd3, %rd22;
	ld.global.f32 	%f10, [%rd23];
	add.s64 	%rd24, %rd2, %rd22;
	ld.global.f32 	%f11, [%rd24];
	add.f32 	%f12, %f10, %f11;
	add.s64 	%rd25, %rd1, %rd22;
	st.global.f32 	[%rd25], %f12;
	add.s32 	%r23, %r22, %r2;
	mul.wide.u32 	%rd26, %r23, 4;
	add.s64 	%rd27, %rd3, %rd26;
	ld.global.f32 	%f13, [%rd27];
	add.s64 	%rd28, %rd2, %rd26;
	ld.global.f32 	%f14, [%rd28];
	add.f32 	%f15, %f13, %f14;
	add.s64 	%rd29, %rd1, %rd26;
	st.global.f32 	[%rd29], %f15;
	add.s32 	%r26, %r23, %r2;
	setp.lt.s32 	%p6, %r26, %r11;
	@%p6 bra 	$L__BB0_5;
$L__BB0_6:
	ret;

}


// ===== COMPILED SASS (sm_100) =====

	.target	sm_100

	.elftype	@"ET_EXEC"


//--------------------- .note.nv.tkinfo           --------------------------
	.section	.note.nv.tkinfo,"",@"SHT_NOTE"
	.sectionflags	@"SHF_NOTE_NV_TKINFO"
	.tkinfo
        /*0018*/ 	.word	0x00000002
        /*0030*/ 	.string	""
        /*0030*/ 	.string	"ptxas"
        /*0030*/ 	.string	"Cuda compilation tools, release 13.0, V13.0.88"
        /*0030*/ 	.string	"Build cuda_13.0.r13.0/compiler.36424714_0"
        /*0030*/ 	.string	"-arch sm_100 -m 64 "



//--------------------- .note.nv.cuinfo           --------------------------
	.section	.note.nv.cuinfo,"",@"SHT_NOTE"
	.sectionflags	@"SHF_NOTE_NV_CUINFO"
        /*0018*/ 	.short	0x0002
        /*001a*/ 	.short	0x0064
        /*001c*/ 	.short	0x0082
	.zero		2


//--------------------- .nv.info                  --------------------------
	.section	.nv.info,"",@"SHT_CUDA_INFO"
	.align	4


	//----- nvinfo : EIATTR_REGCOUNT
	.align		4
        /*0000*/ 	.byte	0x04, 0x2f
        /*0002*/ 	.short	(.L_1 - .L_0)
	.align		4
.L_0:
        /*0004*/ 	.word	index@(_Z3addiPKfS0_Pf)
        /*0008*/ 	.word	0x0000001c


	//----- nvinfo : EIATTR_FRAME_SIZE
	.align		4
.L_1:
        /*000c*/ 	.byte	0x04, 0x11
        /*000e*/ 	.short	(.L_3 - .L_2)
	.align		4
.L_2:
        /*0010*/ 	.word	index@(_Z3addiPKfS0_Pf)
        /*0014*/ 	.word	0x00000000


	//----- nvinfo : EIATTR_MIN_STACK_SIZE
	.align		4
.L_3:
        /*0018*/ 	.byte	0x04, 0x12
        /*001a*/ 	.short	(.L_5 - .L_4)
	.align		4
.L_4:
        /*001c*/ 	.word	index@(_Z3addiPKfS0_Pf)
        /*0020*/ 	.word	0x00000000
.L_5:


//--------------------- .nv.compat                --------------------------
	.section	.nv.compat,"",@"SHT_CUDA_COMPAT_INFO"
	.align	4
        /*0000*/ 	.byte	0x02, 0x09, 0x00, 0x00, 0x02, 0x02, 0x01, 0x00, 0x02, 0x05, 0x05, 0x00, 0x03, 0x07, 0x01, 0x01
        /*0010*/ 	.byte	0x02, 0x03, 0x00, 0x00, 0x02, 0x06, 0x01, 0x00, 0x04, 0x0b, 0x08, 0x00, 0x09, 0x00, 0x00, 0x00
        /*0020*/ 	.byte	0x00, 0x00, 0x00, 0x00


//--------------------- .nv.info._Z3addiPKfS0_Pf  --------------------------
	.section	.nv.info._Z3addiPKfS0_Pf,"",@"SHT_CUDA_INFO"
	.sectionflags	@""
	.align	4


	//----- nvinfo : EIATTR_CUDA_API_VERSION
	.align		4
        /*0000*/ 	.byte	0x04, 0x37
        /*0002*/ 	.short	(.L_7 - .L_6)
.L_6:
        /*0004*/ 	.word	0x00000082


	//----- nvinfo : EIATTR_KPARAM_INFO
	.align		4
.L_7:
        /*0008*/ 	.byte	0x04, 0x17
        /*000a*/ 	.short	(.L_9 - .L_8)
.L_8:
        /*000c*/ 	.word	0x00000000
        /*0010*/ 	.short	0x0003
        /*0012*/ 	.short	0x0018
        /*0014*/ 	.byte	0x00, 0xf5, 0x21, 0x00


	//----- nvinfo : EIATTR_KPARAM_INFO
	.align		4
.L_9:
        /*0018*/ 	.byte	0x04, 0x17
        /*001a*/ 	.short	(.L_11 - .L_10)
.L_10:
        /*001c*/ 	.word	0x00000000
        /*0020*/ 	.short	0x0002
        /*0022*/ 	.short	0x0010
        /*0024*/ 	.byte	0x00, 0xf5, 0x21, 0x00


	//----- nvinfo : EIATTR_KPARAM_INFO
	.align		4
.L_11:
        /*0028*/ 	.byte	0x04, 0x17
        /*002a*/ 	.short	(.L_13 - .L_12)
.L_12:
        /*002c*/ 	.word	0x00000000
        /*0030*/ 	.short	0x0001
        /*0032*/ 	.short	0x0008
        /*0034*/ 	.byte	0x00, 0xf5, 0x21, 0x00


	//----- nvinfo : EIATTR_KPARAM_INFO
	.align		4
.L_13:
        /*0038*/ 	.byte	0x04, 0x17
        /*003a*/ 	.short	(.L_15 - .L_14)
.L_14:
        /*003c*/ 	.word	0x00000000
        /*0040*/ 	.short	0x0000
        /*0042*/ 	.short	0x0000
        /*0044*/ 	.byte	0x00, 0xf0, 0x11, 0x00


	//----- nvinfo : EIATTR_SPARSE_MMA_MASK
	.align		4
.L_15:
        /*0048*/ 	.byte	0x03, 0x50
        /*004a*/ 	.short	0x0000


	//----- nvinfo : EIATTR_MAXREG_COUNT
	.align		4
        /*004c*/ 	.byte	0x03, 0x1b
        /*004e*/ 	.short	0x00ff


	//----- nvinfo : EIATTR_MERCURY_ISA_VERSION
	.align		4
        /*0050*/ 	.byte	0x03, 0x5f
        /*0052*/ 	.short	0x0101


	//----- nvinfo : EIATTR_VRC_CTA_INIT_COUNT
	.align		4
        /*0054*/ 	.byte	0x02, 0x4a
	.zero		1
	.zero		1


	//----- nvinfo : EIATTR_EXIT_INSTR_OFFSETS
	.align		4
        /*0058*/ 	.byte	0x04, 0x1c
        /*005a*/ 	.short	(.L_17 - .L_16)


	//   ....[0]....
.L_16:
        /*005c*/ 	.word	0x00000050


	//   ....[1]....
        /*0060*/ 	.word	0x000003a0


	//   ....[2]....
        /*0064*/ 	.word	0x00000600


	//----- nvinfo : EIATTR_CRS_STACK_SIZE
	.align		4
.L_17:
        /*0068*/ 	.byte	0x04, 0x1e
        /*006a*/ 	.short	(.L_19 - .L_18)
.L_18:
        /*006c*/ 	.word	0x00000000


	//----- nvinfo : EIATTR_CBANK_PARAM_SIZE
	.align		4
.L_19:
        /*0070*/ 	.byte	0x03, 0x19
        /*0072*/ 	.short	0x0020


	//----- nvinfo : EIATTR_PARAM_CBANK
	.align		4
        /*0074*/ 	.byte	0x04, 0x0a
        /*0076*/ 	.short	(.L_21 - .L_20)
	.align		4
.L_20:
        /*0078*/ 	.word	index@(.nv.constant0._Z3addiPKfS0_Pf)
        /*007c*/ 	.short	0x0380
        /*007e*/ 	.short	0x0020


	//----- nvinfo : EIATTR_SW_WAR
	.align		4
.L_21:
        /*0080*/ 	.byte	0x04, 0x36
        /*0082*/ 	.short	(.L_23 - .L_22)
.L_22:
        /*0084*/ 	.word	0x00000008
.L_23:


//--------------------- .nv.callgraph             --------------------------
	.section	.nv.callgraph,"",@"SHT_CUDA_CALLGRAPH"
	.align	4
	.sectionentsize	8
	.align		4
        /*0000*/ 	.word	0x00000000
	.align		4
        /*0004*/ 	.word	0xffffffff
	.align		4
        /*0008*/ 	.word	0x00000000
	.align		4
        /*000c*/ 	.word	0xfffffffe
	.align		4
        /*0010*/ 	.word	0x00000000
	.align		4
        /*0014*/ 	.word	0xfffffffd
	.align		4
        /*0018*/ 	.word	0x00000000
	.align		4
        /*001c*/ 	.word	0xfffffffc


//--------------------- .text._Z3addiPKfS0_Pf     --------------------------
	.section	.text._Z3addiPKfS0_Pf,"ax",@progbits
	.align	128
        .global         _Z3addiPKfS0_Pf
        .type           _Z3addiPKfS0_Pf,@function
        .size           _Z3addiPKfS0_Pf,(.L_x_5 - _Z3addiPKfS0_Pf)
        .other          _Z3addiPKfS0_Pf,@"STO_CUDA_ENTRY STV_DEFAULT"
_Z3addiPKfS0_Pf:
.text._Z3addiPKfS0_Pf:
[----:B------:R-:W-:Y:S01]  /*0000*/  LDC R1, c[0x0][0x37c] ;  /* 0x0000df00ff017b82 */ /* 0x000fe20000000800 */
[----:B------:R-:W0:Y:S01]  /*0010*/  S2R R5, SR_TID.X ;  /* 0x0000000000057919 */ /* 0x000e220000002100 */
[----:B------:R-:W0:Y:S06]  /*0020*/  LDCU UR6, c[0x0][0x380] ;  /* 0x00007000ff0677ac */ /* 0x000e2c0008000800 */
[----:B------:R-:W1:Y:S01]  /*0030*/  LDC R0, c[0x0][0x360] ;  /* 0x0000d800ff007b82 */ /* 0x000e620000000800 */
[----:B0-----:R-:W-:-:S13]  /*0040*/  ISETP.GE.AND P0, PT, R5, UR6, PT ;  /* 0x0000000605007c0c */ /* 0x001fda000bf06270 */
[----:B------:R-:W-:Y:S05]  /*0050*/  @P0 EXIT ;  /* 0x000000000000094d */ /* 0x000fea0003800000 */
[----:B-1----:R-:W0:Y:S01]  /*0060*/  I2F.U32.RP R8, R0 ;  /* 0x0000000000087306 */ /* 0x002e220000209000 */
[----:B------:R-:W-:Y:S01]  /*0070*/  IADD3 R4, PT, PT, R5, R0, RZ ;  /* 0x0000000005047210 */ /* 0x000fe20007ffe0ff */
[----:B------:R-:W1:Y:S01]  /*0080*/  LDCU.64 UR4, c[0x0][0x358] ;  /* 0x00006b00ff0477ac */ /* 0x000e620008000a00 */
[----:B------:R-:W-:Y:S01]  /*0090*/  ISETP.NE.U32.AND P2, PT, R0, RZ, PT ;  /* 0x000000ff0000720c */ /* 0x000fe20003f45070 */
[----:B------:R-:W-:Y:S01]  /*00a0*/  BSSY.RECONVERGENT B0, `(.L_x_0) ;  /* 0x000002f000007945 */ /* 0x000fe20003800200 */
[C---:B------:R-:W-:Y:S01]  /*00b0*/  ISETP.GE.U32.AND P0, PT, R4.reuse, UR6, PT ;  /* 0x0000000604007c0c */ /* 0x040fe2000bf06070 */
[----:B------:R-:W2:Y:S01]  /*00c0*/  LDCU.64 UR8, c[0x0][0x388] ;  /* 0x00007100ff0877ac */ /* 0x000ea20008000a00 */
[----:B------:R-:W-:Y:S02]  /*00d0*/  VIMNMX.U32 R7, PT, PT, R4, UR6, !PT ;  /* 0x0000000604077c48 */ /* 0x000fe4000ffe0000 */
[----:B------:R-:W-:Y:S01]  /*00e0*/  SEL R6, RZ, 0x1, P0 ;  /* 0x00000001ff067807 */ /* 0x000fe20000000000 */
[----:B------:R-:W3:Y:S03]  /*00f0*/  LDCU.128 UR12, c[0x0][0x390] ;  /* 0x00007200ff0c77ac */ /* 0x000ee60008000c00 */
[----:B------:R-:W-:Y:S01]  /*0100*/  IADD3 R7, PT, PT, R7, -R4, -R6 ;  /* 0x8000000407077210 */ /* 0x000fe20007ffe806 */
[----:B0-----:R-:W0:Y:S02]  /*0110*/  MUFU.RCP R8, R8 ;  /* 0x0000000800087308 */ /* 0x001e240000001000 */
[----:B0-----:R-:W-:-:S06]  /*0120*/  IADD3 R2, PT, PT, R8, 0xffffffe, RZ ;  /* 0x0ffffffe08027810 */ /* 0x001fcc0007ffe0ff */
[----:B------:R0:W4:Y:S02]  /*0130*/  F2I.FTZ.U32.TRUNC.NTZ R3, R2 ;  /* 0x0000000200037305 */ /* 0x000124000021f000 */
[----:B0-----:R-:W-:Y:S02]  /*0140*/  IMAD.MOV.U32 R2, RZ, RZ, RZ ;  /* 0x000000ffff027224 */ /* 0x001fe400078e00ff */
[----:B----4-:R-:W-:-:S04]  /*0150*/  IMAD.MOV R9, RZ, RZ, -R3 ;  /* 0x000000ffff097224 */ /* 0x010fc800078e0a03 */
[----:B------:R-:W-:-:S04]  /*0160*/  IMAD R9, R9, R0, RZ ;  /* 0x0000000009097224 */ /* 0x000fc800078e02ff */
[----:B------:R-:W-:-:S06]  /*0170*/  IMAD.HI.U32 R8, R3, R9, R2 ;  /* 0x0000000903087227 */ /* 0x000fcc00078e0002 */
[----:B------:R-:W-:-:S05]  /*0180*/  IMAD.HI.U32 R3, R8, R7, RZ ;  /* 0x0000000708037227 */ /* 0x000fca00078e00ff */
[----:B------:R-:W-:-:S05]  /*0190*/  IADD3 R2, PT, PT, -R3, RZ, RZ ;  /* 0x000000ff03027210 */ /* 0x000fca0007ffe1ff */
[----:B------:R-:W-:-:S05]  /*01a0*/  IMAD R7, R0, R2, R7 ;  /* 0x0000000200077224 */ /* 0x000fca00078e0207 */
[----:B------:R-:W-:-:S13]  /*01b0*/  ISETP.GE.U32.AND P0, PT, R7, R0, PT ;  /* 0x000000000700720c */ /* 0x000fda0003f06070 */
[----:B------:R-:W-:Y:S01]  /*01c0*/  @P0 IMAD.IADD R7, R7, 0x1, -R0 ;  /* 0x0000000107070824 */ /* 0x000fe200078e0a00 */
[----:B------:R-:W-:-:S04]  /*01d0*/  @P0 IADD3 R3, PT, PT, R3, 0x1, RZ ;  /* 0x0000000103030810 */ /* 0x000fc80007ffe0ff */
[----:B------:R-:W-:-:S13]  /*01e0*/  ISETP.GE.U32.AND P1, PT, R7, R0, PT ;  /* 0x000000000700720c */ /* 0x000fda0003f26070 */
[----:B------:R-:W-:Y:S01]  /*01f0*/  @P1 VIADD R3, R3, 0x1 ;  /* 0x0000000103031836 */ /* 0x000fe20000000000 */
[----:B------:R-:W-:-:S04]  /*0200*/  @!P2 LOP3.LUT R3, RZ, R0, RZ, 0x33, !PT ;  /* 0x00000000ff03a212 */ /* 0x000fc800078e33ff */
[----:B------:R-:W-:-:S04]  /*0210*/  IADD3 R2, PT, PT, R6, R3, RZ ;  /* 0x0000000306027210 */ /* 0x000fc80007ffe0ff */
[C---:B------:R-:W-:Y:S02]  /*0220*/  LOP3.LUT R3, R2.reuse, 0x3, RZ, 0xc0, !PT ;  /* 0x0000000302037812 */ /* 0x040fe400078ec0ff */
[----:B------:R-:W-:Y:S02]  /*0230*/  ISETP.GE.U32.AND P0, PT, R2, 0x3, PT ;  /* 0x000000030200780c */ /* 0x000fe40003f06070 */
[----:B------:R-:W-:-:S13]  /*0240*/  ISETP.NE.AND P1, PT, R3, 0x3, PT ;  /* 0x000000030300780c */ /* 0x000fda0003f25270 */
[----:B-123--:R-:W-:Y:S05]  /*0250*/  @!P1 BRA `(.L_x_1) ;  /* 0x00000000004c9947 */ /* 0x00efea0003800000 */
[----:B------:R-:W-:-:S04]  /*0260*/  IADD3 R2, PT, PT, R2, 0x1, RZ ;  /* 0x0000000102027810 */ /* 0x000fc80007ffe0ff */
[----:B------:R-:W-:Y:S01]  /*0270*/  LOP3.LUT R4, R2, 0x3, RZ, 0xc0, !PT ;  /* 0x0000000302047812 */ /* 0x000fe200078ec0ff */
[----:B------:R-:W-:-:S04]  /*0280*/  IMAD.WIDE.U32 R2, R5, 0x4, RZ ;  /* 0x0000000405027825 */ /* 0x000fc800078e00ff */
[----:B------:R-:W-:Y:S02]  /*0290*/  IMAD R5, R4, R0, R5 ;  /* 0x0000000004057224 */ /* 0x000fe400078e0205 */
[----:B------:R-:W-:-:S07]  /*02a0*/  IMAD.MOV R4, RZ, RZ, -R4 ;  /* 0x000000ffff047224 */ /* 0x000fce00078e0a04 */
.L_x_2:
[C---:B------:R-:W-:Y:S02]  /*02b0*/  IADD3 R8, P2, PT, R2.reuse, UR12, RZ ;  /* 0x0000000c02087c10 */ /* 0x040fe4000ff5e0ff */
[----:B------:R-:W-:Y:S02]  /*02c0*/  IADD3 R6, P1, PT, R2, UR8, RZ ;  /* 0x0000000802067c10 */ /* 0x000fe4000ff3e0ff */
[C---:B------:R-:W-:Y:S02]  /*02d0*/  IADD3.X R9, PT, PT, R3.reuse, UR13, RZ, P2, !PT ;  /* 0x0000000d03097c10 */ /* 0x040fe400097fe4ff */
[----:B------:R-:W-:-:S04]  /*02e0*/  IADD3.X R7, PT, PT, R3, UR9, RZ, P1, !PT ;  /* 0x0000000903077c10 */ /* 0x000fc80008ffe4ff */
[----:B------:R-:W2:Y:S04]  /*02f0*/  LDG.E R9, desc[UR4][R8.64] ;  /* 0x0000000408097981 */ /* 0x000ea8000c1e1900 */
[----:B------:R-:W2:Y:S01]  /*0300*/  LDG.E R6, desc[UR4][R6.64] ;  /* 0x0000000406067981 */ /* 0x000ea2000c1e1900 */
[----:B0-----:R-:W-:-:S04]  /*0310*/  IADD3 R10, P1, PT, R2, UR14, RZ ;  /* 0x0000000e020a7c10 */ /* 0x001fc8000ff3e0ff */
[----:B------:R-:W-:Y:S02]  /*0320*/  IADD3.X R11, PT, PT, R3, UR15, RZ, P1, !PT ;  /* 0x0000000f030b7c10 */ /* 0x000fe40008ffe4ff */
[----:B------:R-:W-:-:S04]  /*0330*/  IADD3 R4, PT, PT, R4, 0x1, RZ ;  /* 0x0000000104047810 */ /* 0x000fc80007ffe0ff */
[----:B------:R-:W-:Y:S01]  /*0340*/  ISETP.NE.AND P1, PT, R4, RZ, PT ;  /* 0x000000ff0400720c */ /* 0x000fe20003f25270 */
[----:B------:R-:W-:-:S04]  /*0350*/  IMAD.WIDE.U32 R2, R0, 0x4, R2 ;  /* 0x0000000400027825 */ /* 0x000fc800078e0002 */
[----:B--2---:R-:W-:-:S05]  /*0360*/  FADD R13, R6, R9 ;  /* 0x00000009060d7221 */ /* 0x004fca0000000000 */
[----:B------:R0:W-:Y:S03]  /*0370*/  STG.E desc[UR4][R10.64], R13 ;  /* 0x0000000d0a007986 */ /* 0x0001e6000c101904 */
[----:B------:R-:W-:Y:S05]  /*0380*/  @P1 BRA `(.L_x_2) ;  /* 0xfffffffc00c81947 */ /* 0x000fea000383ffff */
.L_x_1:
[----:B------:R-:W-:Y:S05]  /*0390*/  BSYNC.RECONVERGENT B0 ;  /* 0x0000000000007941 */ /* 0x000fea0003800200 */
.L_x_0:
[----:B------:R-:W-:Y:S05]  /*03a0*/  @!P0 EXIT ;  /* 0x000000000000894d */ /* 0x000fea0003800000 */
.L_x_3:
[----:B------:R-:W0:Y:S08]  /*03b0*/  LDC.64 R6, c[0x0][0x388] ;  /* 0x0000e200ff067b82 */ /* 0x000e300000000a00 */
[----:B------:R-:W1:Y:S08]  /*03c0*/  LDC.64 R2, c[0x0][0x390] ;  /* 0x0000e400ff027b82 */ /* 0x000e700000000a00 */
[----:B--2---:R-:W2:Y:S01]  /*03d0*/  LDC.64 R8, c[0x0][0x398] ;  /* 0x0000e600ff087b82 */ /* 0x004ea20000000a00 */
[----:B0-----:R-:W-:-:S06]  /*03e0*/  IMAD.WIDE.U32 R10, R5, 0x4, R6 ;  /* 0x00000004050a7825 */ /* 0x001fcc00078e0006 */
[----:B------:R-:W3:Y:S01]  /*03f0*/  LDG.E R10, desc[UR4][R10.64] ;  /* 0x000000040a0a7981 */ /* 0x000ee2000c1e1900 */
[----:B-1----:R-:W-:-:S06]  /*0400*/  IMAD.WIDE.U32 R12, R5, 0x4, R2 ;  /* 0x00000004050c7825 */ /* 0x002fcc00078e0002 */
[----:B------:R-:W3:Y:S01]  /*0410*/  LDG.E R13, desc[UR4][R12.64] ;  /* 0x000000040c0d7981 */ /* 0x000ee2000c1e1900 */
[----:B------:R-:W-:Y:S01]  /*0420*/  IADD3 R19, PT, PT, R0, R5, RZ ;  /* 0x0000000500137210 */ /* 0x000fe20007ffe0ff */
[----:B--2---:R-:W-:-:S04]  /*0430*/  IMAD.WIDE.U32 R4, R5, 0x4, R8 ;  /* 0x0000000405047825 */ /* 0x004fc800078e0008 */
[----:B------:R-:W-:-:S04]  /*0440*/  IMAD.WIDE.U32 R14, R19, 0x4, R6 ;  /* 0x00000004130e7825 */ /* 0x000fc800078e0006 */
[----:B------:R-:W-:-:S04]  /*0450*/  IMAD.WIDE.U32 R16, R19, 0x4, R2 ;  /* 0x0000000413107825 */ /* 0x000fc800078e0002 */
[----:B---3--:R-:W-:-:S05]  /*0460*/  FADD R21, R10, R13 ;  /* 0x0000000d0a157221 */ /* 0x008fca0000000000 */
[----:B------:R0:W-:Y:S04]  /*0470*/  STG.E desc[UR4][R4.64], R21 ;  /* 0x0000001504007986 */ /* 0x0001e8000c101904 */
[----:B------:R-:W2:Y:S04]  /*0480*/  LDG.E R14, desc[UR4][R14.64] ;  /* 0x000000040e0e7981 */ /* 0x000ea8000c1e1900 */
[----:B------:R-:W2:Y:S01]  /*0490*/  LDG.E R17, desc[UR4][R16.64] ;  /* 0x0000000410117981 */ /* 0x000ea2000c1e1900 */
[C---:B------:R-:W-:Y:S02]  /*04a0*/  IMAD.IADD R25, R19.reuse, 0x1, R0 ;  /* 0x0000000113197824 */ /* 0x040fe400078e0200 */
[----:B------:R-:W-:-:S04]  /*04b0*/  IMAD.WIDE.U32 R10, R19, 0x4, R8 ;  /* 0x00000004130a7825 */ /* 0x000fc800078e0008 */
[----:B------:R-:W-:-:S04]  /*04c0*/  IMAD.WIDE.U32 R12, R25, 0x4, R6 ;  /* 0x00000004190c7825 */ /* 0x000fc800078e0006 */
[----:B------:R-:W-:-:S04]  /*04d0*/  IMAD.WIDE.U32 R18, R25, 0x4, R2 ;  /* 0x0000000419127825 */ /* 0x000fc800078e0002 */
[----:B--2---:R-:W-:-:S05]  /*04e0*/  FADD R23, R14, R17 ;  /* 0x000000110e177221 */ /* 0x004fca0000000000 */
[----:B------:R1:W-:Y:S04]  /*04f0*/  STG.E desc[UR4][R10.64], R23 ;  /* 0x000000170a007986 */ /* 0x0003e8000c101904 */
[----:B------:R-:W2:Y:S04]  /*0500*/  LDG.E R12, desc[UR4][R12.64] ;  /* 0x000000040c0c7981 */ /* 0x000ea8000c1e1900 */
[----:B------:R-:W2:Y:S01]  /*0510*/  LDG.E R19, desc[UR4][R18.64] ;  /* 0x0000000412137981 */ /* 0x000ea2000c1e1900 */
[C---:B0-----:R-:W-:Y:S01]  /*0520*/  IADD3 R5, PT, PT, R25.reuse, R0, RZ ;  /* 0x0000000019057210 */ /* 0x041fe20007ffe0ff */
[----:B------:R-:W-:-:S04]  /*0530*/  IMAD.WIDE.U32 R14, R25, 0x4, R8 ;  /* 0x00000004190e7825 */ /* 0x000fc800078e0008 */
[----:B------:R-:W-:-:S04]  /*0540*/  IMAD.WIDE.U32 R6, R5, 0x4, R6 ;  /* 0x0000000405067825 */ /* 0x000fc800078e0006 */
[----:B------:R-:W-:-:S04]  /*0550*/  IMAD.WIDE.U32 R2, R5, 0x4, R2 ;  /* 0x0000000405027825 */ /* 0x000fc800078e0002 */
[----:B--2---:R-:W-:-:S05]  /*0560*/  FADD R17, R12, R19 ;  /* 0x000000130c117221 */ /* 0x004fca0000000000 */
[----:B------:R2:W-:Y:S04]  /*0570*/  STG.E desc[UR4][R14.64], R17 ;  /* 0x000000110e007986 */ /* 0x0005e8000c101904 */
[----:B------:R-:W1:Y:S04]  /*0580*/  LDG.E R6, desc[UR4][R6.64] ;  /* 0x0000000406067981 */ /* 0x000e68000c1e1900 */
[----:B------:R-:W1:Y:S01]  /*0590*/  LDG.E R3, desc[UR4][R2.64] ;  /* 0x0000000402037981 */ /* 0x000e62000c1e1900 */
[C---:B------:R-:W-:Y:S01]  /*05a0*/  IMAD.WIDE.U32 R8, R5.reuse, 0x4, R8 ;  /* 0x0000000405087825 */ /* 0x040fe200078e0008 */
[----:B------:R-:W-:-:S04]  /*05b0*/  IADD3 R5, PT, PT, R5, R0, RZ ;  /* 0x0000000005057210 */ /* 0x000fc80007ffe0ff */
[----:B------:R-:W-:Y:S01]  /*05c0*/  ISETP.GE.AND P0, PT, R5, UR6, PT ;  /* 0x0000000605007c0c */ /* 0x000fe2000bf06270 */
[----:B-1----:R-:W-:-:S05]  /*05d0*/  FADD R11, R6, R3 ;  /* 0x00000003060b7221 */ /* 0x002fca0000000000 */
[----:B------:R2:W-:Y:S07]  /*05e0*/  STG.E desc[UR4][R8.64], R11 ;  /* 0x0000000b08007986 */ /* 0x0005ee000c101904 */
[----:B------:R-:W-:Y:S05]  /*05f0*/  @!P0 BRA `(.L_x_3) ;  /* 0xfffffffc006c8947 */ /* 0x000fea000383ffff */
[----:B------:R-:W-:Y:S05]  /*0600*/  EXIT ;  /* 0x000000000000794d */ /* 0x000fea0003800000 */
.L_x_4:
[----:B------:R-:W-:-:S00]  /*0610*/  BRA `(.L_x_4) ;  /* 0xfffffffc00fc7947 */ /* 0x000fc0000383ffff */
[----:B------:R-:W-:-:S00]  /*0620*/  NOP ;  /* 0x0000000000007918 */ /* 0x000fc00000000000 */
        /* <DEDUP_REMOVED lines=13> */
.L_x_5:


//--------------------- .nv.shared.reserved.0     --------------------------
	.section	.nv.shared.reserved.0,"aw",@nobits
	.weak		__nv_reservedSMEM_offset_0_alias
	.size		__nv_reservedSMEM_offset_0_alias, 0, 64
	.other		__nv_reservedSMEM_offset_0_alias,@"STO_CUDA_RESERVED_SHARED STV_DEFAULT"
__nv_reservedSMEM_offset_0_alias:
	.zero		0
	.zero		64


//--------------------- .nv.constant0._Z3addiPKfS0_Pf --------------------------
	.section	.nv.constant0._Z3addiPKfS0_Pf,"a",@progbits
	.sectionflags	@""
	.align	4
.nv.constant0._Z3addiPKfS0_Pf:
	.zero		928


//--------------------- SYMBOLS --------------------------

	.type		.nv.reservedSmem.offset0,@object
	.size		.nv.reservedSmem.offset0,0x4
